//
// Generated by NVIDIA NVVM Compiler
//
// Compiler Build ID: CL-36424714
// Cuda compilation tools, release 13.0, V13.0.88
// Based on NVVM 20.0.0
//

.version 9.0
.target sm_100
.address_size 64

	// .globl	_Z23parallelThreadOperationPfS_S_ii

.visible .entry _Z23parallelThreadOperationPfS_S_ii(
	.param .u64 .ptr .align 1 _Z23parallelThreadOperationPfS_S_ii_param_0,
	.param .u64 .ptr .align 1 _Z23parallelThreadOperationPfS_S_ii_param_1,
	.param .u64 .ptr .align 1 _Z23parallelThreadOperationPfS_S_ii_param_2,
	.param .u32 _Z23parallelThreadOperationPfS_S_ii_param_3,
	.param .u32 _Z23parallelThreadOperationPfS_S_ii_param_4
)
{
	.reg .pred 	%p<2>;
	.reg .b32 	%r<20>;
	.reg .b32 	%f<4>;
	.reg .b64 	%rd<11>;

	ld.param.u64 	%rd1, [_Z23parallelThreadOperationPfS_S_ii_param_0];
	ld.param.u64 	%rd2, [_Z23parallelThreadOperationPfS_S_ii_param_1];
	ld.param.u64 	%rd3, [_Z23parallelThreadOperationPfS_S_ii_param_2];
	ld.param.u32 	%r2, [_Z23parallelThreadOperationPfS_S_ii_param_3];
	ld.param.u32 	%r3, [_Z23parallelThreadOperationPfS_S_ii_param_4];
	mov.u32 	%r4, %ctaid.z;
	mov.u32 	%r5, %nctaid.x;
	mov.u32 	%r6, %nctaid.y;
	mov.u32 	%r7, %ctaid.y;
	mov.u32 	%r8, %ctaid.x;
	mad.lo.s32 	%r9, %r6, %r4, %r7;
	mad.lo.s32 	%r10, %r9, %r5, %r8;
	mov.u32 	%r11, %ntid.x;
	mov.u32 	%r12, %ntid.y;
	mov.u32 	%r13, %ntid.z;
	mov.u32 	%r14, %tid.z;
	mov.u32 	%r15, %tid.y;
	mov.u32 	%r16, %tid.x;
	mad.lo.s32 	%r17, %r10, %r13, %r14;
	mad.lo.s32 	%r18, %r17, %r12, %r15;
	mad.lo.s32 	%r1, %r18, %r11, %r16;
	mul.lo.s32 	%r19, %r3, %r2;
	setp.ge.s32 	%p1, %r1, %r19;
	@%p1 bra 	$L__BB0_2;
	cvta.to.global.u64 	%rd4, %rd1;
	cvta.to.global.u64 	%rd5, %rd2;
	cvta.to.global.u64 	%rd6, %rd3;
	mul.wide.s32 	%rd7, %r1, 4;
	add.s64 	%rd8, %rd4, %rd7;
	ld.global.f32 	%f1, [%rd8];
	add.s64 	%rd9, %rd5, %rd7;
	ld.global.f32 	%f2, [%rd9];
	add.f32 	%f3, %f1, %f2;
	add.s64 	%rd10, %rd6, %rd7;
	st.global.f32 	[%rd10], %f3;
$L__BB0_2:
	ret;

}


// ===== COMPILED SASS (sm_100) =====

	.target	sm_100

	.elftype	@"ET_EXEC"


//--------------------- .note.nv.tkinfo           --------------------------
	.section	.note.nv.tkinfo,"",@"SHT_NOTE"
	.sectionflags	@"SHF_NOTE_NV_TKINFO"
	.tkinfo
        /*0018*/ 	.word	0x00000002
        /*0030*/ 	.string	""
        /*0030*/ 	.string	"ptxas"
        /*0030*/ 	.string	"Cuda compilation tools, release 13.0, V13.0.88"
        /*0030*/ 	.string	"Build cuda_13.0.r13.0/compiler.36424714_0"
        /*0030*/ 	.string	"-arch sm_100 -m 64 "



//--------------------- .note.nv.cuinfo           --------------------------
	.section	.note.nv.cuinfo,"",@"SHT_NOTE"
	.sectionflags	@"SHF_NOTE_NV_CUINFO"
        /*0018*/ 	.short	0x0002
        /*001a*/ 	.short	0x0064
        /*001c*/ 	.short	0x0082
	.zero		2


//--------------------- .nv.info                  --------------------------
	.section	.nv.info,"",@"SHT_CUDA_INFO"
	.align	4


	//----- nvinfo : EIATTR_REGCOUNT
	.align		4
        /*0000*/ 	.byte	0x04, 0x2f
        /*0002*/ 	.short	(.L_1 - .L_0)
	.align		4
.L_0:
        /*0004*/ 	.word	index@(_Z23parallelThreadOperationPfS_S_ii)
        /*0008*/ 	.word	0x0000000c


	//----- nvinfo : EIATTR_FRAME_SIZE
	.align		4
.L_1:
        /*000c*/ 	.byte	0x04, 0x11
        /*000e*/ 	.short	(.L_3 - .L_2)
	.align		4
.L_2:
        /*0010*/ 	.word	index@(_Z23parallelThreadOperationPfS_S_ii)
        /*0014*/ 	.word	0x00000000


	//----- nvinfo : EIATTR_MIN_STACK_SIZE
	.align		4
.L_3:
        /*0018*/ 	.byte	0x04, 0x12
        /*001a*/ 	.short	(.L_5 - .L_4)
	.align		4
.L_4:
        /*001c*/ 	.word	index@(_Z23parallelThreadOperationPfS_S_ii)
        /*0020*/ 	.word	0x00000000
.L_5:


//--------------------- .nv.compat                --------------------------
	.section	.nv.compat,"",@"SHT_CUDA_COMPAT_INFO"
	.align	4
        /*0000*/ 	.byte	0x02, 0x09, 0x00, 0x00, 0x02, 0x02, 0x01, 0x00, 0x02, 0x05, 0x05, 0x00, 0x03, 0x07, 0x01, 0x01
        /*0010*/ 	.byte	0x02, 0x03, 0x00, 0x00, 0x02, 0x06, 0x01, 0x00, 0x04, 0x0b, 0x08, 0x00, 0x09, 0x00, 0x00, 0x00
        /*0020*/ 	.byte	0x00, 0x00, 0x00, 0x00


//--------------------- .nv.info._Z23parallelThreadOperationPfS_S_ii --------------------------
	.section	.nv.info._Z23parallelThreadOperationPfS_S_ii,"",@"SHT_CUDA_INFO"
	.sectionflags	@""
	.align	4


	//----- nvinfo : EIATTR_CUDA_API_VERSION
	.align		4
        /*0000*/ 	.byte	0x04, 0x37
        /*0002*/ 	.short	(.L_7 - .L_6)
.L_6:
        /*0004*/ 	.word	0x00000082


	//----- nvinfo : EIATTR_KPARAM_INFO
	.align		4
.L_7:
        /*0008*/ 	.byte	0x04, 0x17
        /*000a*/ 	.short	(.L_9 - .L_8)
.L_8:
        /*000c*/ 	.word	0x00000000
        /*0010*/ 	.short	0x0004
        /*0012*/ 	.short	0x001c
        /*0014*/ 	.byte	0x00, 0xf0, 0x11, 0x00


	//----- nvinfo : EIATTR_KPARAM_INFO
	.align		4
.L_9:
        /*0018*/ 	.byte	0x04, 0x17
        /*001a*/ 	.short	(.L_11 - .L_10)
.L_10:
        /*001c*/ 	.word	0x00000000
        /*0020*/ 	.short	0x0003
        /*0022*/ 	.short	0x0018
        /*0024*/ 	.byte	0x00, 0xf0, 0x11, 0x00


	//----- nvinfo : EIATTR_KPARAM_INFO
	.align		4
.L_11:
        /*0028*/ 	.byte	0x04, 0x17
        /*002a*/ 	.short	(.L_13 - .L_12)
.L_12:
        /*002c*/ 	.word	0x00000000
        /*0030*/ 	.short	0x0002
        /*0032*/ 	.short	0x0010
        /*0034*/ 	.byte	0x00, 0xf5, 0x21, 0x00


	//----- nvinfo : EIATTR_KPARAM_INFO
	.align		4
.L_13:
        /*0038*/ 	.byte	0x04, 0x17
        /*003a*/ 	.short	(.L_15 - .L_14)
.L_14:
        /*003c*/ 	.word	0x00000000
        /*0040*/ 	.short	0x0001
        /*0042*/ 	.short	0x0008
        /*0044*/ 	.byte	0x00, 0xf5, 0x21, 0x00


	//----- nvinfo : EIATTR_KPARAM_INFO
	.align		4
.L_15:
        /*0048*/ 	.byte	0x04, 0x17
        /*004a*/ 	.short	(.L_17 - .L_16)
.L_16:
        /*004c*/ 	.word	0x00000000
        /*0050*/ 	.short	0x0000
        /*0052*/ 	.short	0x0000
        /*0054*/ 	.byte	0x00, 0xf5, 0x21, 0x00


	//----- nvinfo : EIATTR_SPARSE_MMA_MASK
	.align		4
.L_17:
        /*0058*/ 	.byte	0x03, 0x50
        /*005a*/ 	.short	0x0000


	//----- nvinfo : EIATTR_MAXREG_COUNT
	.align		4
        /*005c*/ 	.byte	0x03, 0x1b
        /*005e*/ 	.short	0x00ff


	//----- nvinfo : EIATTR_MERCURY_ISA_VERSION
	.align		4
        /*0060*/ 	.byte	0x03, 0x5f
        /*0062*/ 	.short	0x0101


	//----- nvinfo : EIATTR_VRC_CTA_INIT_COUNT
	.align		4
        /*0064*/ 	.byte	0x02, 0x4a
	.zero		1
	.zero		1


	//----- nvinfo : EIATTR_EXIT_INSTR_OFFSETS
	.align		4
        /*0068*/ 	.byte	0x04, 0x1c
        /*006a*/ 	.short	(.L_19 - .L_18)


	//   ....[0]....
.L_18:
        /*006c*/ 	.word	0x00000140


	//   ....[1]....
        /*0070*/ 	.word	0x00000200


	//----- nvinfo : EIATTR_CBANK_PARAM_SIZE
	.align		4
.L_19:
        /*0074*/ 	.byte	0x03, 0x19
        /*0076*/ 	.short	0x0020


	//----- nvinfo : EIATTR_PARAM_CBANK
	.align		4
        /*0078*/ 	.byte	0x04, 0x0a
        /*007a*/ 	.short	(.L_21 - .L_20)
	.align		4
.L_20:
        /*007c*/ 	.word	index@(.nv.constant0._Z23parallelThreadOperationPfS_S_ii)
        /*0080*/ 	.short	0x0380
        /*0082*/ 	.short	0x0020


	//----- nvinfo : EIATTR_SW_WAR
	.align		4
.L_21:
        /*0084*/ 	.byte	0x04, 0x36
        /*0086*/ 	.short	(.L_23 - .L_22)
.L_22:
        /*0088*/ 	.word	0x00000008
.L_23:


//--------------------- .nv.callgraph             --------------------------
	.section	.nv.callgraph,"",@"SHT_CUDA_CALLGRAPH"
	.align	4
	.sectionentsize	8
	.align		4
        /*0000*/ 	.word	0x00000000
	.align		4
        /*0004*/ 	.word	0xffffffff
	.align		4
        /*0008*/ 	.word	0x00000000
	.align		4
        /*000c*/ 	.word	0xfffffffe
	.align		4
        /*0010*/ 	.word	0x00000000
	.align		4
        /*0014*/ 	.word	0xfffffffd
	.align		4
        /*0018*/ 	.word	0x00000000
	.align		4
        /*001c*/ 	.word	0xfffffffc


//--------------------- .text._Z23parallelThreadOperationPfS_S_ii --------------------------
	.section	.text._Z23parallelThreadOperationPfS_S_ii,"ax",@progbits
	.align	128
        .global         _Z23parallelThreadOperationPfS_S_ii
        .type           _Z23parallelThreadOperationPfS_S_ii,@function
        .size           _Z23parallelThreadOperationPfS_S_ii,(.L_x_1 - _Z23parallelThreadOperationPfS_S_ii)
        .other          _Z23parallelThreadOperationPfS_S_ii,@"STO_CUDA_ENTRY STV_DEFAULT"
_Z23parallelThreadOperationPfS_S_ii:
.text._Z23parallelThreadOperationPfS_S_ii:
[----:B------:R-:W-:Y:S08]  /*0000*/  LDC R1, c[0x0][0x37c] ;  /* 0x0000df00ff017b82 */ /* 0x000ff00000000800 */
[----:B------:R-:W-:Y:S01]  /*0010*/  S2UR UR4, SR_CTAID.Z ;  /* 0x00000000000479c3 */ /* 0x000fe20000002700 */
[----:B------:R-:W0:Y:S01]  /*0020*/  S2R R3, SR_TID.Z ;  /* 0x0000000000037919 */ /* 0x000e220000002300 */
[----:B------:R-:W1:Y:S01]  /*0030*/  LDCU UR5, c[0x0][0x370] ;  /* 0x00006e00ff0577ac */ /* 0x000e620008000800 */
[----:B------:R-:W2:Y:S01]  /*0040*/  S2R R5, SR_TID.Y ;  /* 0x0000000000057919 */ /* 0x000ea20000002200 */
[----:B------:R-:W3:Y:S04]  /*0050*/  LDCU UR6, c[0x0][0x374] ;  /* 0x00006e80ff0677ac */ /* 0x000ee80008000800 */
[----:B------:R-:W3:Y:S01]  /*0060*/  S2UR UR7, SR_CTAID.Y ;  /* 0x00000000000779c3 */ /* 0x000ee20000002600 */
[----:B------:R-:W4:Y:S01]  /*0070*/  S2R R9, SR_TID.X ;  /* 0x0000000000097919 */ /* 0x000f220000002100 */
[----:B------:R-:W4:Y:S01]  /*0080*/  LDCU UR9, c[0x0][0x360] ;  /* 0x00006c00ff0977ac */ /* 0x000f220008000800 */
[----:B------:R-:W2:Y:S05]  /*0090*/  LDCU UR12, c[0x0][0x364] ;  /* 0x00006c80ff0c77ac */ /* 0x000eaa0008000800 */
[----:B------:R-:W1:Y:S01]  /*00a0*/  S2UR UR8, SR_CTAID.X ;  /* 0x00000000000879c3 */ /* 0x000e620000002500 */
[----:B------:R-:W5:Y:S07]  /*00b0*/  LDCU.64 UR10, c[0x0][0x398] ;  /* 0x00007300ff0a77ac */ /* 0x000f6e0008000a00 */
[----:B------:R-:W0:Y:S01]  /*00c0*/  LDC R0, c[0x0][0x368] ;  /* 0x0000da00ff007b82 */ /* 0x000e220000000800 */
[----:B---3--:R-:W-:-:S04]  /*00d0*/  UIMAD UR4, UR4, UR6, UR7 ;  /* 0x00000006040472a4 */ /* 0x008fc8000f8e0207 */
[----:B-1----:R-:W-:-:S06]  /*00e0*/  UIMAD UR4, UR4, UR5, UR8 ;  /* 0x00000005040472a4 */ /* 0x002fcc000f8e0208 */
[----:B0-----:R-:W-:Y:S01]  /*00f0*/  IMAD R0, R0, UR4, R3 ;  /* 0x0000000400007c24 */ /* 0x001fe2000f8e0203 */
[----:B-----5:R-:W-:-:S03]  /*0100*/  UIMAD UR4, UR11, UR10, URZ ;  /* 0x0000000a0b0472a4 */ /* 0x020fc6000f8e02ff */
[----:B--2---:R-:W-:-:S04]  /*0110*/  IMAD R0, R0, UR12, R5 ;  /* 0x0000000c00007c24 */ /* 0x004fc8000f8e0205 */
[----:B----4-:R-:W-:-:S05]  /*0120*/  IMAD R9, R0, UR9, R9 ;  /* 0x0000000900097c24 */ /* 0x010fca000f8e0209 */
[----:B------:R-:W-:-:S13]  /*0130*/  ISETP.GE.AND P0, PT, R9, UR4, PT ;  /* 0x0000000409007c0c */ /* 0x000fda000bf06270 */
[----:B------:R-:W-:Y:S05]  /*0140*/  @P0 EXIT ;  /* 0x000000000000094d */ /* 0x000fea0003800000 */
[----:B------:R-:W0:Y:S01]  /*0150*/  LDC.64 R2, c[0x0][0x380] ;  /* 0x0000e000ff027b82 */ /* 0x000e220000000a00 */
[----:B------:R-:W1:Y:S07]  /*0160*/  LDCU.64 UR4, c[0x0][0x358] ;  /* 0x00006b00ff0477ac */ /* 0x000e6e0008000a00 */
[----:B------:R-:W2:Y:S08]  /*0170*/  LDC.64 R4, c[0x0][0x388] ;  /* 0x0000e200ff047b82 */ /* 0x000eb00000000a00 */
[----:B------:R-:W3:Y:S01]  /*0180*/  LDC.64 R6, c[0x0][0x390] ;  /* 0x0000e400ff067b82 */ /* 0x000ee20000000a00 */
[----:B0-----:R-:W-:-:S06]  /*0190*/  IMAD.WIDE R2, R9, 0x4, R2 ;  /* 0x0000000409027825 */ /* 0x001fcc00078e0202 */
[----:B-1----:R-:W4:Y:S01]  /*01a0*/  LDG.E R2, desc[UR4][R2.64] ;  /* 0x0000000402027981 */ /* 0x002f22000c1e1900 */
[----:B--2---:R-:W-:-:S06]  /*01b0*/  IMAD.WIDE R4, R9, 0x4, R4 ;  /* 0x0000000409047825 */ /* 0x004fcc00078e0204 */
[----:B------:R-:W4:Y:S01]  /*01c0*/  LDG.E R5, desc[UR4][R4.64] ;  /* 0x0000000404057981 */ /* 0x000f22000c1e1900 */
[----:B---3--:R-:W-:-:S04]  /*01d0*/  IMAD.WIDE R6, R9, 0x4, R6 ;  /* 0x0000000409067825 */ /* 0x008fc800078e0206 */
[----:B----4-:R-:W-:-:S05]  /*01e0*/  FADD R9, R2, R5 ;  /* 0x0000000502097221 */ /* 0x010fca0000000000 */
[----:B------:R-:W-:Y:S01]  /*01f0*/  STG.E desc[UR4][R6.64], R9 ;  /* 0x0000000906007986 */ /* 0x000fe2000c101904 */
[----:B------:R-:W-:Y:S05]  /*0200*/  EXIT ;  /* 0x000000000000794d */ /* 0x000fea0003800000 */
.L_x_0:
[----:B------:R-:W-:-:S00]  /*0210*/  BRA `(.L_x_0) ;  /* 0xfffffffc00fc7947 */ /* 0x000fc0000383ffff */
[----:B------:R-:W-:-:S00]  /*0220*/  NOP ;  /* 0x0000000000007918 */ /* 0x000fc00000000000 */
        /* <DEDUP_REMOVED lines=13> */
.L_x_1:


//--------------------- .nv.shared.reserved.0     --------------------------
	.section	.nv.shared.reserved.0,"aw",@nobits
	.weak		__nv_reservedSMEM_offset_0_alias
	.size		__nv_reservedSMEM_offset_0_alias, 0, 64
	.other		__nv_reservedSMEM_offset_0_alias,@"STO_CUDA_RESERVED_SHARED STV_DEFAULT"
__nv_reservedSMEM_offset_0_alias:
	.zero		0
	.zero		64


//--------------------- .nv.constant0._Z23parallelThreadOperationPfS_S_ii --------------------------
	.section	.nv.constant0._Z23parallelThreadOperationPfS_S_ii,"a",@progbits
	.sectionflags	@""
	.align	4
.nv.constant0._Z23parallelThreadOperationPfS_S_ii:
	.zero		928


//--------------------- SYMBOLS --------------------------

	.type		.nv.reservedSmem.offset0,@object
	.size		.nv.reservedSmem.offset0,0x4
